//
// Generated by NVIDIA NVVM Compiler
//
// Compiler Build ID: CL-36424714
// Cuda compilation tools, release 13.0, V13.0.88
// Based on NVVM 20.0.0
//

.version 9.0
.target sm_100
.address_size 64

	// .globl	_Z9expKernelPfS_i

.visible .entry _Z9expKernelPfS_i(
	.param .u64 .ptr .align 1 _Z9expKernelPfS_i_param_0,
	.param .u64 .ptr .align 1 _Z9expKernelPfS_i_param_1,
	.param .u32 _Z9expKernelPfS_i_param_2
)
{
	.reg .pred 	%p<2>;
	.reg .b32 	%r<8>;
	.reg .b32 	%f<14>;
	.reg .b64 	%rd<8>;

	ld.param.u64 	%rd1, [_Z9expKernelPfS_i_param_0];
	ld.param.u64 	%rd2, [_Z9expKernelPfS_i_param_1];
	ld.param.u32 	%r2, [_Z9expKernelPfS_i_param_2];
	mov.u32 	%r3, %ctaid.x;
	mov.u32 	%r4, %ntid.x;
	mov.u32 	%r5, %tid.x;
	mad.lo.s32 	%r1, %r3, %r4, %r5;
	setp.ge.s32 	%p1, %r1, %r2;
	@%p1 bra 	$L__BB0_2;
	cvta.to.global.u64 	%rd3, %rd1;
	cvta.to.global.u64 	%rd4, %rd2;
	mul.wide.s32 	%rd5, %r1, 4;
	add.s64 	%rd6, %rd3, %rd5;
	ld.global.f32 	%f1, [%rd6];
	fma.rn.f32 	%f2, %f1, 0f3BBB989D, 0f3F000000;
	cvt.sat.f32.f32 	%f3, %f2;
	mov.f32 	%f4, 0f4B400001;
	mov.f32 	%f5, 0f437C0000;
	fma.rm.f32 	%f6, %f3, %f5, %f4;
	add.f32 	%f7, %f6, 0fCB40007F;
	neg.f32 	%f8, %f7;
	fma.rn.f32 	%f9, %f1, 0f3FB8AA3B, %f8;
	fma.rn.f32 	%f10, %f1, 0f32A57060, %f9;
	mov.b32 	%r6, %f6;
	shl.b32 	%r7, %r6, 23;
	mov.b32 	%f11, %r7;
	ex2.approx.ftz.f32 	%f12, %f10;
	mul.f32 	%f13, %f12, %f11;
	add.s64 	%rd7, %rd4, %rd5;
	st.global.f32 	[%rd7], %f13;
$L__BB0_2:
	ret;

}
	// .globl	_Z15normalizeKernelPfif
.visible .entry _Z15normalizeKernelPfif(
	.param .u64 .ptr .align 1 _Z15normalizeKernelPfif_param_0,
	.param .u32 _Z15normalizeKernelPfif_param_1,
	.param .f32 _Z15normalizeKernelPfif_param_2
)
{
	.reg .pred 	%p<2>;
	.reg .b32 	%r<6>;
	.reg .b32 	%f<4>;
	.reg .b64 	%rd<5>;

	ld.param.u64 	%rd1, [_Z15normalizeKernelPfif_param_0];
	ld.param.u32 	%r2, [_Z15normalizeKernelPfif_param_1];
	ld.param.f32 	%f1, [_Z15normalizeKernelPfif_param_2];
	mov.u32 	%r3, %ctaid.x;
	mov.u32 	%r4, %ntid.x;
	mov.u32 	%r5, %tid.x;
	mad.lo.s32 	%r1, %r3, %r4, %r5;
	setp.ge.s32 	%p1, %r1, %r2;
	@%p1 bra 	$L__BB1_2;
	cvta.to.global.u64 	%rd2, %rd1;
	mul.wide.s32 	%rd3, %r1, 4;
	add.s64 	%rd4, %rd2, %rd3;
	ld.global.f32 	%f2, [%rd4];
	div.rn.f32 	%f3, %f2, %f1;
	st.global.f32 	[%rd4], %f3;
$L__BB1_2:
	ret;

}


// ===== COMPILED SASS (sm_100) =====

	.target	sm_100

	.elftype	@"ET_EXEC"


//--------------------- .note.nv.tkinfo           --------------------------
	.section	.note.nv.tkinfo,"",@"SHT_NOTE"
	.sectionflags	@"SHF_NOTE_NV_TKINFO"
	.tkinfo
        /*0018*/ 	.word	0x00000002
        /*0030*/ 	.string	""
        /*0030*/ 	.string	"ptxas"
        /*0030*/ 	.string	"Cuda compilation tools, release 13.0, V13.0.88"
        /*0030*/ 	.string	"Build cuda_13.0.r13.0/compiler.36424714_0"
        /*0030*/ 	.string	"-arch sm_100 -m 64 "



//--------------------- .note.nv.cuinfo           --------------------------
	.section	.note.nv.cuinfo,"",@"SHT_NOTE"
	.sectionflags	@"SHF_NOTE_NV_CUINFO"
        /*0018*/ 	.short	0x0002
        /*001a*/ 	.short	0x0064
        /*001c*/ 	.short	0x0082
	.zero		2


//--------------------- .nv.info                  --------------------------
	.section	.nv.info,"",@"SHT_CUDA_INFO"
	.align	4


	//----- nvinfo : EIATTR_REGCOUNT
	.align		4
        /*0000*/ 	.byte	0x04, 0x2f
        /*0002*/ 	.short	(.L_1 - .L_0)
	.align		4
.L_0:
        /*0004*/ 	.word	index@(_Z9expKernelPfS_i)
        /*0008*/ 	.word	0x0000000c


	//----- nvinfo : EIATTR_FRAME_SIZE
	.align		4
.L_1:
        /*000c*/ 	.byte	0x04, 0x11
        /*000e*/ 	.short	(.L_3 - .L_2)
	.align		4
.L_2:
        /*0010*/ 	.word	index@(_Z9expKernelPfS_i)
        /*0014*/ 	.word	0x00000000


	//----- nvinfo : EIATTR_REGCOUNT
	.align		4
.L_3:
        /*0018*/ 	.byte	0x04, 0x2f
        /*001a*/ 	.short	(.L_5 - .L_4)
	.align		4
.L_4:
        /*001c*/ 	.word	index@(_Z15normalizeKernelPfif)
        /*0020*/ 	.word	0x00000010


	//----- nvinfo : EIATTR_FRAME_SIZE
	.align		4
.L_5:
        /*0024*/ 	.byte	0x04, 0x11
        /*0026*/ 	.short	(.L_7 - .L_6)
	.align		4
.L_6:
        /*0028*/ 	.word	index@($__internal_0_$__cuda_sm3x_div_rn_noftz_f32_slowpath)
        /*002c*/ 	.word	0x00000000


	//----- nvinfo : EIATTR_FRAME_SIZE
	.align		4
.L_7:
        /*0030*/ 	.byte	0x04, 0x11
        /*0032*/ 	.short	(.L_9 - .L_8)
	.align		4
.L_8:
        /*0034*/ 	.word	index@(_Z15normalizeKernelPfif)
        /*0038*/ 	.word	0x00000000


	//----- nvinfo : EIATTR_MIN_STACK_SIZE
	.align		4
.L_9:
        /*003c*/ 	.byte	0x04, 0x12
        /*003e*/ 	.short	(.L_11 - .L_10)
	.align		4
.L_10:
        /*0040*/ 	.word	index@(_Z15normalizeKernelPfif)
        /*0044*/ 	.word	0x00000000


	//----- nvinfo : EIATTR_MIN_STACK_SIZE
	.align		4
.L_11:
        /*0048*/ 	.byte	0x04, 0x12
        /*004a*/ 	.short	(.L_13 - .L_12)
	.align		4
.L_12:
        /*004c*/ 	.word	index@(_Z9expKernelPfS_i)
        /*0050*/ 	.word	0x00000000
.L_13:


//--------------------- .nv.compat                --------------------------
	.section	.nv.compat,"",@"SHT_CUDA_COMPAT_INFO"
	.align	4
        /*0000*/ 	.byte	0x02, 0x09, 0x00, 0x00, 0x02, 0x02, 0x01, 0x00, 0x02, 0x05, 0x05, 0x00, 0x03, 0x07, 0x01, 0x01
        /*0010*/ 	.byte	0x02, 0x03, 0x00, 0x00, 0x02, 0x06, 0x01, 0x00, 0x04, 0x0b, 0x08, 0x00, 0x01, 0x00, 0x00, 0x00
        /*0020*/ 	.byte	0x00, 0x00, 0x00, 0x00


//--------------------- .nv.info._Z15normalizeKernelPfif --------------------------
	.section	.nv.info._Z15normalizeKernelPfif,"",@"SHT_CUDA_INFO"
	.sectionflags	@""
	.align	4


	//----- nvinfo : EIATTR_CUDA_API_VERSION
	.align		4
        /*0000*/ 	.byte	0x04, 0x37
        /*0002*/ 	.short	(.L_15 - .L_14)
.L_14:
        /*0004*/ 	.word	0x00000082


	//----- nvinfo : EIATTR_KPARAM_INFO
	.align		4
.L_15:
        /*0008*/ 	.byte	0x04, 0x17
        /*000a*/ 	.short	(.L_17 - .L_16)
.L_16:
        /*000c*/ 	.word	0x00000000
        /*0010*/ 	.short	0x0002
        /*0012*/ 	.short	0x000c
        /*0014*/ 	.byte	0x00, 0xf0, 0x11, 0x00


	//----- nvinfo : EIATTR_KPARAM_INFO
	.align		4
.L_17:
        /*0018*/ 	.byte	0x04, 0x17
        /*001a*/ 	.short	(.L_19 - .L_18)
.L_18:
        /*001c*/ 	.word	0x00000000
        /*0020*/ 	.short	0x0001
        /*0022*/ 	.short	0x0008
        /*0024*/ 	.byte	0x00, 0xf0, 0x11, 0x00


	//----- nvinfo : EIATTR_KPARAM_INFO
	.align		4
.L_19:
        /*0028*/ 	.byte	0x04, 0x17
        /*002a*/ 	.short	(.L_21 - .L_20)
.L_20:
        /*002c*/ 	.word	0x00000000
        /*0030*/ 	.short	0x0000
        /*0032*/ 	.short	0x0000
        /*0034*/ 	.byte	0x00, 0xf5, 0x21, 0x00


	//----- nvinfo : EIATTR_SPARSE_MMA_MASK
	.align		4
.L_21:
        /*0038*/ 	.byte	0x03, 0x50
        /*003a*/ 	.short	0x0000


	//----- nvinfo : EIATTR_MAXREG_COUNT
	.align		4
        /*003c*/ 	.byte	0x03, 0x1b
        /*003e*/ 	.short	0x00ff


	//----- nvinfo : EIATTR_MERCURY_ISA_VERSION
	.align		4
        /*0040*/ 	.byte	0x03, 0x5f
        /*0042*/ 	.short	0x0101


	//----- nvinfo : EIATTR_VRC_CTA_INIT_COUNT
	.align		4
        /*0044*/ 	.byte	0x02, 0x4a
	.zero		1
	.zero		1


	//----- nvinfo : EIATTR_EXIT_INSTR_OFFSETS
	.align		4
        /*0048*/ 	.byte	0x04, 0x1c
        /*004a*/ 	.short	(.L_23 - .L_22)


	//   ....[0]....
.L_22:
        /*004c*/ 	.word	0x00000070


	//   ....[1]....
        /*0050*/ 	.word	0x000001b0


	//----- nvinfo : EIATTR_CRS_STACK_SIZE
	.align		4
.L_23:
        /*0054*/ 	.byte	0x04, 0x1e
        /*0056*/ 	.short	(.L_25 - .L_24)
.L_24:
        /*0058*/ 	.word	0x00000000


	//----- nvinfo : EIATTR_CBANK_PARAM_SIZE
	.align		4
.L_25:
        /*005c*/ 	.byte	0x03, 0x19
        /*005e*/ 	.short	0x0010


	//----- nvinfo : EIATTR_PARAM_CBANK
	.align		4
        /*0060*/ 	.byte	0x04, 0x0a
        /*0062*/ 	.short	(.L_27 - .L_26)
	.align		4
.L_26:
        /*0064*/ 	.word	index@(.nv.constant0._Z15normalizeKernelPfif)
        /*0068*/ 	.short	0x0380
        /*006a*/ 	.short	0x0010


	//----- nvinfo : EIATTR_SW_WAR
	.align		4
.L_27:
        /*006c*/ 	.byte	0x04, 0x36
        /*006e*/ 	.short	(.L_29 - .L_28)
.L_28:
        /*0070*/ 	.word	0x00000008
.L_29:


//--------------------- .nv.info._Z9expKernelPfS_i --------------------------
	.section	.nv.info._Z9expKernelPfS_i,"",@"SHT_CUDA_INFO"
	.sectionflags	@""
	.align	4


	//----- nvinfo : EIATTR_CUDA_API_VERSION
	.align		4
        /*0000*/ 	.byte	0x04, 0x37
        /*0002*/ 	.short	(.L_31 - .L_30)
.L_30:
        /*0004*/ 	.word	0x00000082


	//----- nvinfo : EIATTR_KPARAM_INFO
	.align		4
.L_31:
        /*0008*/ 	.byte	0x04, 0x17
        /*000a*/ 	.short	(.L_33 - .L_32)
.L_32:
        /*000c*/ 	.word	0x00000000
        /*0010*/ 	.short	0x0002
        /*0012*/ 	.short	0x0010
        /*0014*/ 	.byte	0x00, 0xf0, 0x11, 0x00


	//----- nvinfo : EIATTR_KPARAM_INFO
	.align		4
.L_33:
        /*0018*/ 	.byte	0x04, 0x17
        /*001a*/ 	.short	(.L_35 - .L_34)
.L_34:
        /*001c*/ 	.word	0x00000000
        /*0020*/ 	.short	0x0001
        /*0022*/ 	.short	0x0008
        /*0024*/ 	.byte	0x00, 0xf5, 0x21, 0x00


	//----- nvinfo : EIATTR_KPARAM_INFO
	.align		4
.L_35:
        /*0028*/ 	.byte	0x04, 0x17
        /*002a*/ 	.short	(.L_37 - .L_36)
.L_36:
        /*002c*/ 	.word	0x00000000
        /*0030*/ 	.short	0x0000
        /*0032*/ 	.short	0x0000
        /*0034*/ 	.byte	0x00, 0xf5, 0x21, 0x00


	//----- nvinfo : EIATTR_SPARSE_MMA_MASK
	.align		4
.L_37:
        /*0038*/ 	.byte	0x03, 0x50
        /*003a*/ 	.short	0x0000


	//----- nvinfo : EIATTR_MAXREG_COUNT
	.align		4
        /*003c*/ 	.byte	0x03, 0x1b
        /*003e*/ 	.short	0x00ff


	//----- nvinfo : EIATTR_MERCURY_ISA_VERSION
	.align		4
        /*0040*/ 	.byte	0x03, 0x5f
        /*0042*/ 	.short	0x0101


	//----- nvinfo : EIATTR_VRC_CTA_INIT_COUNT
	.align		4
        /*0044*/ 	.byte	0x02, 0x4a
	.zero		1
	.zero		1


	//----- nvinfo : EIATTR_EXIT_INSTR_OFFSETS
	.align		4
        /*0048*/ 	.byte	0x04, 0x1c
        /*004a*/ 	.short	(.L_39 - .L_38)


	//   ....[0]....
.L_38:
        /*004c*/ 	.word	0x00000070


	//   ....[1]....
        /*0050*/ 	.word	0x00000190


	//----- nvinfo : EIATTR_CBANK_PARAM_SIZE
	.align		4
.L_39:
        /*0054*/ 	.byte	0x03, 0x19
        /*0056*/ 	.short	0x0014


	//----- nvinfo : EIATTR_PARAM_CBANK
	.align		4
        /*0058*/ 	.byte	0x04, 0x0a
        /*005a*/ 	.short	(.L_41 - .L_40)
	.align		4
.L_40:
        /*005c*/ 	.word	index@(.nv.constant0._Z9expKernelPfS_i)
        /*0060*/ 	.short	0x0380
        /*0062*/ 	.short	0x0014


	//----- nvinfo : EIATTR_SW_WAR
	.align		4
.L_41:
        /*0064*/ 	.byte	0x04, 0x36
        /*0066*/ 	.short	(.L_43 - .L_42)
.L_42:
        /*0068*/ 	.word	0x00000008
.L_43:


//--------------------- .nv.callgraph             --------------------------
	.section	.nv.callgraph,"",@"SHT_CUDA_CALLGRAPH"
	.align	4
	.sectionentsize	8
	.align		4
        /*0000*/ 	.word	0x00000000
	.align		4
        /*0004*/ 	.word	0xffffffff
	.align		4
        /*0008*/ 	.word	0x00000000
	.align		4
        /*000c*/ 	.word	0xfffffffe
	.align		4
        /*0010*/ 	.word	0x00000000
	.align		4
        /*0014*/ 	.word	0xfffffffd
	.align		4
        /*0018*/ 	.word	0x00000000
	.align		4
        /*001c*/ 	.word	0xfffffffc


//--------------------- .text._Z15normalizeKernelPfif --------------------------
	.section	.text._Z15normalizeKernelPfif,"ax",@progbits
	.align	128
        .global         _Z15normalizeKernelPfif
        .type           _Z15normalizeKernelPfif,@function
        .size           _Z15normalizeKernelPfif,(.L_x_15 - _Z15normalizeKernelPfif)
        .other          _Z15normalizeKernelPfif,@"STO_CUDA_ENTRY STV_DEFAULT"
_Z15normalizeKernelPfif:
.text._Z15normalizeKernelPfif:
[----:B------:R-:W-:Y:S01]  /*0000*/  LDC R1, c[0x0][0x37c] ;  /* 0x0000df00ff017b82 */ /* 0x000fe20000000800 */
[----:B------:R-:W0:Y:S07]  /*0010*/  S2R R0, SR_TID.X ;  /* 0x0000000000007919 */ /* 0x000e2e0000002100 */
[----:B------:R-:W0:Y:S01]  /*0020*/  S2UR UR4, SR_CTAID.X ;  /* 0x00000000000479c3 */ /* 0x000e220000002500 */
[----:B------:R-:W1:Y:S07]  /*0030*/  LDCU UR5, c[0x0][0x388] ;  /* 0x00007100ff0577ac */ /* 0x000e6e0008000800 */
[----:B------:R-:W0:Y:S02]  /*0040*/  LDC R3, c[0x0][0x360] ;  /* 0x0000d800ff037b82 */ /* 0x000e240000000800 */
[----:B0-----:R-:W-:-:S05]  /*0050*/  IMAD R3, R3, UR4, R0 ;  /* 0x0000000403037c24 */ /* 0x001fca000f8e0200 */
[----:B-1----:R-:W-:-:S13]  /*0060*/  ISETP.GE.AND P0, PT, R3, UR5, PT ;  /* 0x0000000503007c0c */ /* 0x002fda000bf06270 */
[----:B------:R-:W-:Y:S05]  /*0070*/  @P0 EXIT ;  /* 0x000000000000094d */ /* 0x000fea0003800000 */
[----:B------:R-:W0:Y:S01]  /*0080*/  LDC.64 R4, c[0x0][0x380] ;  /* 0x0000e000ff047b82 */ /* 0x000e220000000a00 */
[----:B------:R-:W1:Y:S07]  /*0090*/  LDCU.64 UR4, c[0x0][0x358] ;  /* 0x00006b00ff0477ac */ /* 0x000e6e0008000a00 */
[----:B------:R-:W2:Y:S01]  /*00a0*/  LDC R7, c[0x0][0x38c] ;  /* 0x0000e300ff077b82 */ /* 0x000ea20000000800 */
[----:B0-----:R-:W-:-:S05]  /*00b0*/  IMAD.WIDE R4, R3, 0x4, R4 ;  /* 0x0000000403047825 */ /* 0x001fca00078e0204 */
[----:B-1----:R-:W3:Y:S01]  /*00c0*/  LDG.E R0, desc[UR4][R4.64] ;  /* 0x0000000404007981 */ /* 0x002ee2000c1e1900 */
[----:B------:R-:W-:Y:S01]  /*00d0*/  BSSY.RECONVERGENT B0, `(.L_x_0) ;  /* 0x000000c000007945 */ /* 0x000fe20003800200 */
[----:B--2---:R-:W0:Y:S02]  /*00e0*/  MUFU.RCP R2, R7 ;  /* 0x0000000700027308 */ /* 0x004e240000001000 */
[----:B0-----:R-:W-:-:S04]  /*00f0*/  FFMA R3, R2, -R7, 1 ;  /* 0x3f80000002037423 */ /* 0x001fc80000000807 */
[----:B------:R-:W-:Y:S02]  /*0100*/  FFMA R3, R2, R3, R2 ;  /* 0x0000000302037223 */ /* 0x000fe40000000002 */
[----:B---3--:R-:W0:Y:S02]  /*0110*/  FCHK P0, R0, R7 ;  /* 0x0000000700007302 */ /* 0x008e240000000000 */
[----:B------:R-:W-:-:S04]  /*0120*/  FFMA R2, R0, R3, RZ ;  /* 0x0000000300027223 */ /* 0x000fc800000000ff */
[----:B------:R-:W-:-:S04]  /*0130*/  FFMA R6, R2, -R7, R0 ;  /* 0x8000000702067223 */ /* 0x000fc80000000000 */
[----:B------:R-:W-:Y:S01]  /*0140*/  FFMA R3, R3, R6, R2 ;  /* 0x0000000603037223 */ /* 0x000fe20000000002 */
[----:B0-----:R-:W-:Y:S06]  /*0150*/  @!P0 BRA `(.L_x_1) ;  /* 0x00000000000c8947 */ /* 0x001fec0003800000 */
[----:B------:R-:W-:-:S07]  /*0160*/  MOV R2, 0x180 ;  /* 0x0000018000027802 */ /* 0x000fce0000000f00 */
[----:B------:R-:W-:Y:S05]  /*0170*/  CALL.REL.NOINC `($__internal_0_$__cuda_sm3x_div_rn_noftz_f32_slowpath) ;  /* 0x0000000000107944 */ /* 0x000fea0003c00000 */
[----:B------:R-:W-:-:S07]  /*0180*/  IMAD.MOV.U32 R3, RZ, RZ, R0 ;  /* 0x000000ffff037224 */ /* 0x000fce00078e0000 */
.L_x_1:
[----:B------:R-:W-:Y:S05]  /*0190*/  BSYNC.RECONVERGENT B0 ;  /* 0x0000000000007941 */ /* 0x000fea0003800200 */
.L_x_0:
[----:B------:R-:W-:Y:S01]  /*01a0*/  STG.E desc[UR4][R4.64], R3 ;  /* 0x0000000304007986 */ /* 0x000fe2000c101904 */
[----:B------:R-:W-:Y:S05]  /*01b0*/  EXIT ;  /* 0x000000000000794d */ /* 0x000fea0003800000 */
        .weak           $__internal_0_$__cuda_sm3x_div_rn_noftz_f32_slowpath
        .type           $__internal_0_$__cuda_sm3x_div_rn_noftz_f32_slowpath,@function
        .size           $__internal_0_$__cuda_sm3x_div_rn_noftz_f32_slowpath,(.L_x_15 - $__internal_0_$__cuda_sm3x_div_rn_noftz_f32_slowpath)
$__internal_0_$__cuda_sm3x_div_rn_noftz_f32_slowpath:
[----:B------:R-:W0:Y:S01]  /*01c0*/  LDC R3, c[0x0][0x38c] ;  /* 0x0000e300ff037b82 */ /* 0x000e220000000800 */
[--C-:B------:R-:W-:Y:S01]  /*01d0*/  SHF.R.U32.HI R6, RZ, 0x17, R0.reuse ;  /* 0x00000017ff067819 */ /* 0x100fe20000011600 */
[----:B------:R-:W1:Y:S01]  /*01e0*/  LDCU UR6, c[0x0][0x38c] ;  /* 0x00007180ff0677ac */ /* 0x000e620008000800 */
[----:B------:R-:W-:Y:S01]  /*01f0*/  BSSY.RECONVERGENT B1, `(.L_x_2) ;  /* 0x0000064000017945 */ /* 0x000fe20003800200 */
[----:B------:R-:W-:Y:S01]  /*0200*/  IMAD.MOV.U32 R8, RZ, RZ, R0 ;  /* 0x000000ffff087224 */ /* 0x000fe200078e0000 */
[----:B------:R-:W-:-:S05]  /*0210*/  LOP3.LUT R6, R6, 0xff, RZ, 0xc0, !PT ;  /* 0x000000ff06067812 */ /* 0x000fca00078ec0ff */
[----:B------:R-:W-:Y:S02]  /*0220*/  VIADD R11, R6, 0xffffffff ;  /* 0xffffffff060b7836 */ /* 0x000fe40000000000 */
[----:B-1----:R-:W-:Y:S01]  /*0230*/  IMAD.U32 R9, RZ, RZ, UR6 ;  /* 0x00000006ff097e24 */ /* 0x002fe2000f8e00ff */
[----:B0-----:R-:W-:-:S04]  /*0240*/  SHF.R.U32.HI R7, RZ, 0x17, R3 ;  /* 0x00000017ff077819 */ /* 0x001fc80000011603 */
[----:B------:R-:W-:-:S05]  /*0250*/  LOP3.LUT R7, R7, 0xff, RZ, 0xc0, !PT ;  /* 0x000000ff07077812 */ /* 0x000fca00078ec0ff */
[----:B------:R-:W-:-:S05]  /*0260*/  VIADD R12, R7, 0xffffffff ;  /* 0xffffffff070c7836 */ /* 0x000fca0000000000 */
[----:B------:R-:W-:-:S04]  /*0270*/  ISETP.GT.U32.AND P0, PT, R12, 0xfd, PT ;  /* 0x000000fd0c00780c */ /* 0x000fc80003f04070 */
[----:B------:R-:W-:-:S13]  /*0280*/  ISETP.GT.U32.OR P0, PT, R11, 0xfd, P0 ;  /* 0x000000fd0b00780c */ /* 0x000fda0000704470 */
[----:B------:R-:W-:Y:S01]  /*0290*/  @!P0 IMAD.MOV.U32 R10, RZ, RZ, RZ ;  /* 0x000000ffff0a8224 */ /* 0x000fe200078e00ff */
[----:B------:R-:W-:Y:S06]  /*02a0*/  @!P0 BRA `(.L_x_3) ;  /* 0x00000000005c8947 */ /* 0x000fec0003800000 */
[----:B------:R-:W-:Y:S02]  /*02b0*/  FSETP.GTU.FTZ.AND P1, PT, |R3|, +INF , PT ;  /* 0x7f8000000300780b */ /* 0x000fe40003f3c200 */
[----:B------:R-:W-:-:S04]  /*02c0*/  FSETP.GTU.FTZ.AND P0, PT, |R0|, +INF , PT ;  /* 0x7f8000000000780b */ /* 0x000fc80003f1c200 */
[----:B------:R-:W-:-:S13]  /*02d0*/  PLOP3.LUT P0, PT, P0, P1, PT, 0xf8, 0x8f ;  /* 0x00000000008f781c */ /* 0x000fda0000703f70 */
[----:B------:R-:W-:Y:S05]  /*02e0*/  @P0 BRA `(.L_x_4) ;  /* 0x00000004004c0947 */ /* 0x000fea0003800000 */
[----:B------:R-:W-:-:S13]  /*02f0*/  LOP3.LUT P0, RZ, R9, 0x7fffffff, R8, 0xc8, !PT ;  /* 0x7fffffff09ff7812 */ /* 0x000fda000780c808 */
[----:B------:R-:W-:Y:S05]  /*0300*/  @!P0 BRA `(.L_x_5) ;  /* 0x00000004003c8947 */ /* 0x000fea0003800000 */
[C---:B------:R-:W-:Y:S02]  /*0310*/  FSETP.NEU.FTZ.AND P2, PT, |R0|.reuse, +INF , PT ;  /* 0x7f8000000000780b */ /* 0x040fe40003f5d200 */
[----:B------:R-:W-:Y:S02]  /*0320*/  FSETP.NEU.FTZ.AND P1, PT, |R3|, +INF , PT ;  /* 0x7f8000000300780b */ /* 0x000fe40003f3d200 */
[----:B------:R-:W-:-:S11]  /*0330*/  FSETP.NEU.FTZ.AND P0, PT, |R0|, +INF , PT ;  /* 0x7f8000000000780b */ /* 0x000fd60003f1d200 */
[----:B------:R-:W-:Y:S05]  /*0340*/  @!P1 BRA !P2, `(.L_x_5) ;  /* 0x00000004002c9947 */ /* 0x000fea0005000000 */
[----:B------:R-:W-:-:S04]  /*0350*/  LOP3.LUT P2, RZ, R8, 0x7fffffff, RZ, 0xc0, !PT ;  /* 0x7fffffff08ff7812 */ /* 0x000fc8000784c0ff */
[----:B------:R-:W-:-:S13]  /*0360*/  PLOP3.LUT P1, PT, P1, P2, PT, 0x2f, 0xf2 ;  /* 0x0000000000f2781c */ /* 0x000fda0000f24577 */
[----:B------:R-:W-:Y:S05]  /*0370*/  @P1 BRA `(.L_x_6) ;  /* 0x0000000400181947 */ /* 0x000fea0003800000 */
[----:B------:R-:W-:-:S04]  /*0380*/  LOP3.LUT P1, RZ, R9, 0x7fffffff, RZ, 0xc0, !PT ;  /* 0x7fffffff09ff7812 */ /* 0x000fc8000782c0ff */
[----:B------:R-:W-:-:S13]  /*0390*/  PLOP3.LUT P0, PT, P0, P1, PT, 0x2f, 0xf2 ;  /* 0x0000000000f2781c */ /* 0x000fda0000702577 */
[----:B------:R-:W-:Y:S05]  /*03a0*/  @P0 BRA `(.L_x_7) ;  /* 0x0000000400000947 */ /* 0x000fea0003800000 */
[----:B------:R-:W-:Y:S02]  /*03b0*/  ISETP.GE.AND P0, PT, R11, RZ, PT ;  /* 0x000000ff0b00720c */ /* 0x000fe40003f06270 */
[----:B------:R-:W-:-:S11]  /*03c0*/  ISETP.GE.AND P1, PT, R12, RZ, PT ;  /* 0x000000ff0c00720c */ /* 0x000fd60003f26270 */
[----:B------:R-:W-:Y:S02]  /*03d0*/  @P0 IMAD.MOV.U32 R10, RZ, RZ, RZ ;  /* 0x000000ffff0a0224 */ /* 0x000fe400078e00ff */
[----:B------:R-:W-:Y:S01]  /*03e0*/  @!P0 FFMA R8, R0, 1.84467440737095516160e+19, RZ ;  /* 0x5f80000000088823 */ /* 0x000fe200000000ff */
[----:B------:R-:W-:Y:S02]  /*03f0*/  @!P0 IMAD.MOV.U32 R10, RZ, RZ, -0x40 ;  /* 0xffffffc0ff0a8424 */ /* 0x000fe400078e00ff */
[----:B------:R-:W-:Y:S02]  /*0400*/  @!P1 FFMA R9, R3, 1.84467440737095516160e+19, RZ ;  /* 0x5f80000003099823 */ /* 0x000fe400000000ff */
[----:B------:R-:W-:-:S07]  /*0410*/  @!P1 VIADD R10, R10, 0x40 ;  /* 0x000000400a0a9836 */ /* 0x000fce0000000000 */
.L_x_3:
[----:B------:R-:W-:Y:S01]  /*0420*/  LEA R0, R7, 0xc0800000, 0x17 ;  /* 0xc080000007007811 */ /* 0x000fe200078eb8ff */
[----:B------:R-:W-:Y:S01]  /*0430*/  VIADD R6, R6, 0xffffff81 ;  /* 0xffffff8106067836 */ /* 0x000fe20000000000 */
[----:B------:R-:W-:Y:S03]  /*0440*/  BSSY.RECONVERGENT B2, `(.L_x_8) ;  /* 0x0000035000027945 */ /* 0x000fe60003800200 */
[----:B------:R-:W-:Y:S01]  /*0450*/  IMAD.IADD R9, R9, 0x1, -R0 ;  /* 0x0000000109097824 */ /* 0x000fe200078e0a00 */
[C---:B------:R-:W-:Y:S01]  /*0460*/  IADD3 R7, PT, PT, R6.reuse, 0x7f, -R7 ;  /* 0x0000007f06077810 */ /* 0x040fe20007ffe807 */
[----:B------:R-:W-:Y:S02]  /*0470*/  IMAD R0, R6, -0x800000, R8 ;  /* 0xff80000006007824 */ /* 0x000fe400078e0208 */
[----:B------:R-:W0:Y:S01]  /*0480*/  MUFU.RCP R3, R9 ;  /* 0x0000000900037308 */ /* 0x000e220000001000 */
[----:B------:R-:W-:Y:S01]  /*0490*/  FADD.FTZ R11, -R9, -RZ ;  /* 0x800000ff090b7221 */ /* 0x000fe20000010100 */
[----:B------:R-:W-:-:S03]  /*04a0*/  IMAD.IADD R7, R7, 0x1, R10 ;  /* 0x0000000107077824 */ /* 0x000fc600078e020a */
[----:B0-----:R-:W-:-:S04]  /*04b0*/  FFMA R12, R3, R11, 1 ;  /* 0x3f800000030c7423 */ /* 0x001fc8000000000b */
[----:B------:R-:W-:-:S04]  /*04c0*/  FFMA R12, R3, R12, R3 ;  /* 0x0000000c030c7223 */ /* 0x000fc80000000003 */
[----:B------:R-:W-:-:S04]  /*04d0*/  FFMA R3, R0, R12, RZ ;  /* 0x0000000c00037223 */ /* 0x000fc800000000ff */
[----:B------:R-:W-:-:S04]  /*04e0*/  FFMA R8, R11, R3, R0 ;  /* 0x000000030b087223 */ /* 0x000fc80000000000 */
[----:B------:R-:W-:-:S04]  /*04f0*/  FFMA R13, R12, R8, R3 ;  /* 0x000000080c0d7223 */ /* 0x000fc80000000003 */
[----:B------:R-:W-:-:S04]  /*0500*/  FFMA R8, R11, R13, R0 ;  /* 0x0000000d0b087223 */ /* 0x000fc80000000000 */
[----:B------:R-:W-:-:S05]  /*0510*/  FFMA R0, R12, R8, R13 ;  /* 0x000000080c007223 */ /* 0x000fca000000000d */
[----:B------:R-:W-:-:S04]  /*0520*/  SHF.R.U32.HI R3, RZ, 0x17, R0 ;  /* 0x00000017ff037819 */ /* 0x000fc80000011600 */
[----:B------:R-:W-:-:S05]  /*0530*/  LOP3.LUT R3, R3, 0xff, RZ, 0xc0, !PT ;  /* 0x000000ff03037812 */ /* 0x000fca00078ec0ff */
[----:B------:R-:W-:-:S04]  /*0540*/  IMAD.IADD R9, R3, 0x1, R7 ;  /* 0x0000000103097824 */ /* 0x000fc800078e0207 */
[----:B------:R-:W-:-:S05]  /*0550*/  VIADD R3, R9, 0xffffffff ;  /* 0xffffffff09037836 */ /* 0x000fca0000000000 */
[----:B------:R-:W-:-:S13]  /*0560*/  ISETP.GE.U32.AND P0, PT, R3, 0xfe, PT ;  /* 0x000000fe0300780c */ /* 0x000fda0003f06070 */
[----:B------:R-:W-:Y:S05]  /*0570*/  @!P0 BRA `(.L_x_9) ;  /* 0x0000000000808947 */ /* 0x000fea0003800000 */
[----:B------:R-:W-:-:S13]  /*0580*/  ISETP.GT.AND P0, PT, R9, 0xfe, PT ;  /* 0x000000fe0900780c */ /* 0x000fda0003f04270 */
[----:B------:R-:W-:Y:S05]  /*0590*/  @P0 BRA `(.L_x_10) ;  /* 0x00000000006c0947 */ /* 0x000fea0003800000 */
[----:B------:R-:W-:-:S13]  /*05a0*/  ISETP.GE.AND P0, PT, R9, 0x1, PT ;  /* 0x000000010900780c */ /* 0x000fda0003f06270 */
[----:B------:R-:W-:Y:S05]  /*05b0*/  @P0 BRA `(.L_x_11) ;  /* 0x0000000000740947 */ /* 0x000fea0003800000 */
[----:B------:R-:W-:Y:S02]  /*05c0*/  ISETP.GE.AND P0, PT, R9, -0x18, PT ;  /* 0xffffffe80900780c */ /* 0x000fe40003f06270 */
[----:B------:R-:W-:-:S11]  /*05d0*/  LOP3.LUT R0, R0, 0x80000000, RZ, 0xc0, !PT ;  /* 0x8000000000007812 */ /* 0x000fd600078ec0ff */
[----:B------:R-:W-:Y:S05]  /*05e0*/  @!P0 BRA `(.L_x_11) ;  /* 0x0000000000688947 */ /* 0x000fea0003800000 */
[CCC-:B------:R-:W-:Y:S01]  /*05f0*/  FFMA.RZ R3, R12.reuse, R8.reuse, R13.reuse ;  /* 0x000000080c037223 */ /* 0x1c0fe2000000c00d */
[CCC-:B------:R-:W-:Y:S01]  /*0600*/  FFMA.RM R6, R12.reuse, R8.reuse, R13.reuse ;  /* 0x000000080c067223 */ /* 0x1c0fe2000000400d */
[C---:B------:R-:W-:Y:S02]  /*0610*/  ISETP.NE.AND P2, PT, R9.reuse, RZ, PT ;  /* 0x000000ff0900720c */ /* 0x040fe40003f45270 */
[----:B------:R-:W-:Y:S02]  /*0620*/  ISETP.NE.AND P1, PT, R9, RZ, PT ;  /* 0x000000ff0900720c */ /* 0x000fe40003f25270 */
[----:B------:R-:W-:Y:S01]  /*0630*/  LOP3.LUT R7, R3, 0x7fffff, RZ, 0xc0, !PT ;  /* 0x007fffff03077812 */ /* 0x000fe200078ec0ff */
[----:B------:R-:W-:Y:S01]  /*0640*/  FFMA.RP R3, R12, R8, R13 ;  /* 0x000000080c037223 */ /* 0x000fe2000000800d */
[----:B------:R-:W-:Y:S02]  /*0650*/  VIADD R8, R9, 0x20 ;  /* 0x0000002009087836 */ /* 0x000fe40000000000 */
[----:B------:R-:W-:Y:S01]  /*0660*/  LOP3.LUT R7, R7, 0x800000, RZ, 0xfc, !PT ;  /* 0x0080000007077812 */ /* 0x000fe200078efcff */
[----:B------:R-:W-:Y:S01]  /*0670*/  IMAD.MOV R9, RZ, RZ, -R9 ;  /* 0x000000ffff097224 */ /* 0x000fe200078e0a09 */
[----:B------:R-:W-:-:S02]  /*0680*/  FSETP.NEU.FTZ.AND P0, PT, R3, R6, PT ;  /* 0x000000060300720b */ /* 0x000fc40003f1d000 */
[----:B------:R-:W-:Y:S02]  /*0690*/  SHF.L.U32 R8, R7, R8, RZ ;  /* 0x0000000807087219 */ /* 0x000fe400000006ff */
[----:B------:R-:W-:Y:S02]  /*06a0*/  SEL R6, R9, RZ, P2 ;  /* 0x000000ff09067207 */ /* 0x000fe40001000000 */
[----:B------:R-:W-:Y:S02]  /*06b0*/  ISETP.NE.AND P1, PT, R8, RZ, P1 ;  /* 0x000000ff0800720c */ /* 0x000fe40000f25270 */
[----:B------:R-:W-:Y:S02]  /*06c0*/  SHF.R.U32.HI R6, RZ, R6, R7 ;  /* 0x00000006ff067219 */ /* 0x000fe40000011607 */
[----:B------:R-:W-:Y:S02]  /*06d0*/  PLOP3.LUT P0, PT, P0, P1, PT, 0xf8, 0x8f ;  /* 0x00000000008f781c */ /* 0x000fe40000703f70 */
[----:B------:R-:W-:-:S02]  /*06e0*/  SHF.R.U32.HI R8, RZ, 0x1, R6 ;  /* 0x00000001ff087819 */ /* 0x000fc40000011606 */
[----:B------:R-:W-:-:S04]  /*06f0*/  SEL R3, RZ, 0x1, !P0 ;  /* 0x00000001ff037807 */ /* 0x000fc80004000000 */
[----:B------:R-:W-:-:S04]  /*0700*/  LOP3.LUT R3, R3, 0x1, R8, 0xf8, !PT ;  /* 0x0000000103037812 */ /* 0x000fc800078ef808 */
[----:B------:R-:W-:-:S05]  /*0710*/  LOP3.LUT R3, R3, R6, RZ, 0xc0, !PT ;  /* 0x0000000603037212 */ /* 0x000fca00078ec0ff */
[----:B------:R-:W-:-:S05]  /*0720*/  IMAD.IADD R3, R8, 0x1, R3 ;  /* 0x0000000108037824 */ /* 0x000fca00078e0203 */
[----:B------:R-:W-:Y:S01]  /*0730*/  LOP3.LUT R0, R3, R0, RZ, 0xfc, !PT ;  /* 0x0000000003007212 */ /* 0x000fe200078efcff */
[----:B------:R-:W-:Y:S06]  /*0740*/  BRA `(.L_x_11) ;  /* 0x0000000000107947 */ /* 0x000fec0003800000 */
.L_x_10:
[----:B------:R-:W-:-:S04]  /*0750*/  LOP3.LUT R0, R0, 0x80000000, RZ, 0xc0, !PT ;  /* 0x8000000000007812 */ /* 0x000fc800078ec0ff */
[----:B------:R-:W-:Y:S01]  /*0760*/  LOP3.LUT R0, R0, 0x7f800000, RZ, 0xfc, !PT ;  /* 0x7f80000000007812 */ /* 0x000fe200078efcff */
[----:B------:R-:W-:Y:S06]  /*0770*/  BRA `(.L_x_11) ;  /* 0x0000000000047947 */ /* 0x000fec0003800000 */
.L_x_9:
[----:B------:R-:W-:-:S07]  /*0780*/  IMAD R0, R7, 0x800000, R0 ;  /* 0x0080000007007824 */ /* 0x000fce00078e0200 */
.L_x_11:
[----:B------:R-:W-:Y:S05]  /*0790*/  BSYNC.RECONVERGENT B2 ;  /* 0x0000000000027941 */ /* 0x000fea0003800200 */
.L_x_8:
[----:B------:R-:W-:Y:S05]  /*07a0*/  BRA `(.L_x_12) ;  /* 0x0000000000207947 */ /* 0x000fea0003800000 */
.L_x_7:
[----:B------:R-:W-:-:S04]  /*07b0*/  LOP3.LUT R0, R9, 0x80000000, R8, 0x48, !PT ;  /* 0x8000000009007812 */ /* 0x000fc800078e4808 */
[----:B------:R-:W-:Y:S01]  /*07c0*/  LOP3.LUT R0, R0, 0x7f800000, RZ, 0xfc, !PT ;  /* 0x7f80000000007812 */ /* 0x000fe200078efcff */
[----:B------:R-:W-:Y:S06]  /*07d0*/  BRA `(.L_x_12) ;  /* 0x0000000000147947 */ /* 0x000fec0003800000 */
.L_x_6:
[----:B------:R-:W-:Y:S01]  /*07e0*/  LOP3.LUT R0, R9, 0x80000000, R8, 0x48, !PT ;  /* 0x8000000009007812 */ /* 0x000fe200078e4808 */
[----:B------:R-:W-:Y:S06]  /*07f0*/  BRA `(.L_x_12) ;  /* 0x00000000000c7947 */ /* 0x000fec0003800000 */
.L_x_5:
[----:B------:R-:W0:Y:S01]  /*0800*/  MUFU.RSQ R0, -QNAN ;  /* 0xffc0000000007908 */ /* 0x000e220000001400 */
[----:B------:R-:W-:Y:S05]  /*0810*/  BRA `(.L_x_12) ;  /* 0x0000000000047947 */ /* 0x000fea0003800000 */
.L_x_4:
[----:B------:R-:W-:-:S07]  /*0820*/  FADD.FTZ R0, R0, R3 ;  /* 0x0000000300007221 */ /* 0x000fce0000010000 */
.L_x_12:
[----:B------:R-:W-:Y:S05]  /*0830*/  BSYNC.RECONVERGENT B1 ;  /* 0x0000000000017941 */ /* 0x000fea0003800200 */
.L_x_2:
[----:B------:R-:W-:-:S04]  /*0840*/  IMAD.MOV.U32 R3, RZ, RZ, 0x0 ;  /* 0x00000000ff037424 */ /* 0x000fc800078e00ff */
[----:B0-----:R-:W-:Y:S05]  /*0850*/  RET.REL.NODEC R2 `(_Z15normalizeKernelPfif) ;  /* 0xfffffff402e87950 */ /* 0x001fea0003c3ffff */
.L_x_13:
[----:B------:R-:W-:-:S00]  /*0860*/  BRA `(.L_x_13) ;  /* 0xfffffffc00fc7947 */ /* 0x000fc0000383ffff */
[----:B------:R-:W-:-:S00]  /*0870*/  NOP ;  /* 0x0000000000007918 */ /* 0x000fc00000000000 */
        /* <DEDUP_REMOVED lines=8> */
.L_x_15:


//--------------------- .text._Z9expKernelPfS_i   --------------------------
	.section	.text._Z9expKernelPfS_i,"ax",@progbits
	.align	128
        .global         _Z9expKernelPfS_i
        .type           _Z9expKernelPfS_i,@function
        .size           _Z9expKernelPfS_i,(.L_x_17 - _Z9expKernelPfS_i)
        .other          _Z9expKernelPfS_i,@"STO_CUDA_ENTRY STV_DEFAULT"
_Z9expKernelPfS_i:
.text._Z9expKernelPfS_i:
        /* <DEDUP_REMOVED lines=9> */
[----:B------:R-:W1:Y:S01]  /*0090*/  LDCU.64 UR4, c[0x0][0x358] ;  /* 0x00006b00ff0477ac */ /* 0x000e620008000a00 */
[----:B0-----:R-:W-:-:S06]  /*00a0*/  IMAD.WIDE R2, R7, 0x4, R2 ;  /* 0x0000000407027825 */ /* 0x001fcc00078e0202 */
[----:B-1----:R-:W2:Y:S01]  /*00b0*/  LDG.E R2, desc[UR4][R2.64] ;  /* 0x0000000402027981 */ /* 0x002ea2000c1e1900 */
[----:B------:R-:W-:Y:S01]  /*00c0*/  HFMA2 R5, -RZ, RZ, 0.96630859375, -0.0022525787353515625 ;  /* 0x3bbb989dff057431 */ /* 0x000fe200000001ff */
[----:B------:R-:W-:-:S04]  /*00d0*/  MOV R9, 0x437c0000 ;  /* 0x437c000000097802 */ /* 0x000fc80000000f00 */
[----:B--2---:R-:W-:Y:S02]  /*00e0*/  FFMA.SAT R0, R2, R5, 0.5 ;  /* 0x3f00000002007423 */ /* 0x004fe40000002005 */
[----:B------:R-:W0:Y:S02]  /*00f0*/  LDC.64 R4, c[0x0][0x388] ;  /* 0x0000e200ff047b82 */ /* 0x000e240000000a00 */
[----:B------:R-:W-:-:S04]  /*0100*/  FFMA.RM R0, R0, R9, 12582913 ;  /* 0x4b40000100007423 */ /* 0x000fc80000004009 */
[C---:B------:R-:W-:Y:S01]  /*0110*/  FADD R9, R0.reuse, -12583039 ;  /* 0xcb40007f00097421 */ /* 0x040fe20000000000 */
[----:B------:R-:W-:-:S03]  /*0120*/  SHF.L.U32 R0, R0, 0x17, RZ ;  /* 0x0000001700007819 */ /* 0x000fc600000006ff */
[----:B------:R-:W-:-:S04]  /*0130*/  FFMA R9, R2, 1.4426950216293334961, -R9 ;  /* 0x3fb8aa3b02097823 */ /* 0x000fc80000000809 */
[----:B------:R-:W-:-:S06]  /*0140*/  FFMA R9, R2, 1.925963033500011079e-08, R9 ;  /* 0x32a5706002097823 */ /* 0x000fcc0000000009 */
[----:B------:R-:W1:Y:S01]  /*0150*/  MUFU.EX2 R9, R9 ;  /* 0x0000000900097308 */ /* 0x000e620000000800 */
[----:B0-----:R-:W-:-:S04]  /*0160*/  IMAD.WIDE R2, R7, 0x4, R4 ;  /* 0x0000000407027825 */ /* 0x001fc800078e0204 */
[----:B-1----:R-:W-:-:S05]  /*0170*/  FMUL R5, R0, R9 ;  /* 0x0000000900057220 */ /* 0x002fca0000400000 */
[----:B------:R-:W-:Y:S01]  /*0180*/  STG.E desc[UR4][R2.64], R5 ;  /* 0x0000000502007986 */ /* 0x000fe2000c101904 */
[----:B------:R-:W-:Y:S05]  /*0190*/  EXIT ;  /* 0x000000000000794d */ /* 0x000fea0003800000 */
.L_x_14:
        /* <DEDUP_REMOVED lines=14> */
.L_x_17:


//--------------------- .nv.shared.reserved.0     --------------------------
	.section	.nv.shared.reserved.0,"aw",@nobits
	.weak		__nv_reservedSMEM_offset_0_alias
	.size		__nv_reservedSMEM_offset_0_alias, 0, 64
	.other		__nv_reservedSMEM_offset_0_alias,@"STO_CUDA_RESERVED_SHARED STV_DEFAULT"
__nv_reservedSMEM_offset_0_alias:
	.zero		0
	.zero		64


//--------------------- .nv.constant0._Z15normalizeKernelPfif --------------------------
	.section	.nv.constant0._Z15normalizeKernelPfif,"a",@progbits
	.sectionflags	@""
	.align	4
.nv.constant0._Z15normalizeKernelPfif:
	.zero		912


//--------------------- .nv.constant0._Z9expKernelPfS_i --------------------------
	.section	.nv.constant0._Z9expKernelPfS_i,"a",@progbits
	.sectionflags	@""
	.align	4
.nv.constant0._Z9expKernelPfS_i:
	.zero		916


//--------------------- SYMBOLS --------------------------

	.type		.nv.reservedSmem.offset0,@object
	.size		.nv.reservedSmem.offset0,0x4
